//
// Generated by NVIDIA NVVM Compiler
//
// Compiler Build ID: CL-36424714
// Cuda compilation tools, release 13.0, V13.0.88
// Based on NVVM 20.0.0
//

.version 9.0
.target sm_100
.address_size 64

	// .globl	_Z28boundaryCorrectIndexesKernelPiS_ii

.visible .entry _Z28boundaryCorrectIndexesKernelPiS_ii(
	.param .u64 .ptr .align 1 _Z28boundaryCorrectIndexesKernelPiS_ii_param_0,
	.param .u64 .ptr .align 1 _Z28boundaryCorrectIndexesKernelPiS_ii_param_1,
	.param .u32 _Z28boundaryCorrectIndexesKernelPiS_ii_param_2,
	.param .u32 _Z28boundaryCorrectIndexesKernelPiS_ii_param_3
)
{
	.reg .pred 	%p<3>;
	.reg .b32 	%r<8>;
	.reg .b64 	%rd<11>;

	ld.param.u64 	%rd2, [_Z28boundaryCorrectIndexesKernelPiS_ii_param_0];
	ld.param.u64 	%rd3, [_Z28boundaryCorrectIndexesKernelPiS_ii_param_1];
	ld.param.u32 	%r4, [_Z28boundaryCorrectIndexesKernelPiS_ii_param_2];
	ld.param.u32 	%r3, [_Z28boundaryCorrectIndexesKernelPiS_ii_param_3];
	cvta.to.global.u64 	%rd1, %rd3;
	mov.u32 	%r5, %ctaid.x;
	mov.u32 	%r6, %ntid.x;
	mov.u32 	%r7, %tid.x;
	mad.lo.s32 	%r1, %r5, %r6, %r7;
	setp.ge.s32 	%p1, %r1, %r4;
	@%p1 bra 	$L__BB0_4;
	cvta.to.global.u64 	%rd4, %rd2;
	mul.wide.s32 	%rd5, %r1, 4;
	add.s64 	%rd6, %rd4, %rd5;
	ld.global.u32 	%r2, [%rd6];
	setp.le.s32 	%p2, %r2, %r3;
	@%p2 bra 	$L__BB0_3;
	add.s64 	%rd10, %rd1, %rd5;
	st.global.u32 	[%rd10], %r3;
	bra.uni 	$L__BB0_4;
$L__BB0_3:
	add.s64 	%rd8, %rd1, %rd5;
	st.global.u32 	[%rd8], %r2;
$L__BB0_4:
	ret;

}


// ===== COMPILED SASS (sm_100) =====

	.target	sm_100

	.elftype	@"ET_EXEC"


//--------------------- .note.nv.tkinfo           --------------------------
	.section	.note.nv.tkinfo,"",@"SHT_NOTE"
	.sectionflags	@"SHF_NOTE_NV_TKINFO"
	.tkinfo
        /*0018*/ 	.word	0x00000002
        /*0030*/ 	.string	""
        /*0030*/ 	.string	"ptxas"
        /*0030*/ 	.string	"Cuda compilation tools, release 13.0, V13.0.88"
        /*0030*/ 	.string	"Build cuda_13.0.r13.0/compiler.36424714_0"
        /*0030*/ 	.string	"-arch sm_100 -m 64 "



//--------------------- .note.nv.cuinfo           --------------------------
	.section	.note.nv.cuinfo,"",@"SHT_NOTE"
	.sectionflags	@"SHF_NOTE_NV_CUINFO"
        /*0018*/ 	.short	0x0002
        /*001a*/ 	.short	0x0064
        /*001c*/ 	.short	0x0082
	.zero		2


//--------------------- .nv.info                  --------------------------
	.section	.nv.info,"",@"SHT_CUDA_INFO"
	.align	4


	//----- nvinfo : EIATTR_REGCOUNT
	.align		4
        /*0000*/ 	.byte	0x04, 0x2f
        /*0002*/ 	.short	(.L_1 - .L_0)
	.align		4
.L_0:
        /*0004*/ 	.word	index@(_Z28boundaryCorrectIndexesKernelPiS_ii)
        /*0008*/ 	.word	0x0000000c


	//----- nvinfo : EIATTR_FRAME_SIZE
	.align		4
.L_1:
        /*000c*/ 	.byte	0x04, 0x11
        /*000e*/ 	.short	(.L_3 - .L_2)
	.align		4
.L_2:
        /*0010*/ 	.word	index@(_Z28boundaryCorrectIndexesKernelPiS_ii)
        /*0014*/ 	.word	0x00000000


	//----- nvinfo : EIATTR_MIN_STACK_SIZE
	.align		4
.L_3:
        /*0018*/ 	.byte	0x04, 0x12
        /*001a*/ 	.short	(.L_5 - .L_4)
	.align		4
.L_4:
        /*001c*/ 	.word	index@(_Z28boundaryCorrectIndexesKernelPiS_ii)
        /*0020*/ 	.word	0x00000000
.L_5:


//--------------------- .nv.compat                --------------------------
	.section	.nv.compat,"",@"SHT_CUDA_COMPAT_INFO"
	.align	4
        /*0000*/ 	.byte	0x02, 0x09, 0x00, 0x00, 0x02, 0x02, 0x01, 0x00, 0x02, 0x05, 0x05, 0x00, 0x03, 0x07, 0x01, 0x01
        /*0010*/ 	.byte	0x02, 0x03, 0x00, 0x00, 0x02, 0x06, 0x01, 0x00, 0x04, 0x0b, 0x08, 0x00, 0x09, 0x00, 0x00, 0x00
        /*0020*/ 	.byte	0x00, 0x00, 0x00, 0x00


//--------------------- .nv.info._Z28boundaryCorrectIndexesKernelPiS_ii --------------------------
	.section	.nv.info._Z28boundaryCorrectIndexesKernelPiS_ii,"",@"SHT_CUDA_INFO"
	.sectionflags	@""
	.align	4


	//----- nvinfo : EIATTR_CUDA_API_VERSION
	.align		4
        /*0000*/ 	.byte	0x04, 0x37
        /*0002*/ 	.short	(.L_7 - .L_6)
.L_6:
        /*0004*/ 	.word	0x00000082


	//----- nvinfo : EIATTR_KPARAM_INFO
	.align		4
.L_7:
        /*0008*/ 	.byte	0x04, 0x17
        /*000a*/ 	.short	(.L_9 - .L_8)
.L_8:
        /*000c*/ 	.word	0x00000000
        /*0010*/ 	.short	0x0003
        /*0012*/ 	.short	0x0014
        /*0014*/ 	.byte	0x00, 0xf0, 0x11, 0x00


	//----- nvinfo : EIATTR_KPARAM_INFO
	.align		4
.L_9:
        /*0018*/ 	.byte	0x04, 0x17
        /*001a*/ 	.short	(.L_11 - .L_10)
.L_10:
        /*001c*/ 	.word	0x00000000
        /*0020*/ 	.short	0x0002
        /*0022*/ 	.short	0x0010
        /*0024*/ 	.byte	0x00, 0xf0, 0x11, 0x00


	//----- nvinfo : EIATTR_KPARAM_INFO
	.align		4
.L_11:
        /*0028*/ 	.byte	0x04, 0x17
        /*002a*/ 	.short	(.L_13 - .L_12)
.L_12:
        /*002c*/ 	.word	0x00000000
        /*0030*/ 	.short	0x0001
        /*0032*/ 	.short	0x0008
        /*0034*/ 	.byte	0x00, 0xf5, 0x21, 0x00


	//----- nvinfo : EIATTR_KPARAM_INFO
	.align		4
.L_13:
        /*0038*/ 	.byte	0x04, 0x17
        /*003a*/ 	.short	(.L_15 - .L_14)
.L_14:
        /*003c*/ 	.word	0x00000000
        /*0040*/ 	.short	0x0000
        /*0042*/ 	.short	0x0000
        /*0044*/ 	.byte	0x00, 0xf5, 0x21, 0x00


	//----- nvinfo : EIATTR_SPARSE_MMA_MASK
	.align		4
.L_15:
        /*0048*/ 	.byte	0x03, 0x50
        /*004a*/ 	.short	0x0000


	//----- nvinfo : EIATTR_MAXREG_COUNT
	.align		4
        /*004c*/ 	.byte	0x03, 0x1b
        /*004e*/ 	.short	0x00ff


	//----- nvinfo : EIATTR_MERCURY_ISA_VERSION
	.align		4
        /*0050*/ 	.byte	0x03, 0x5f
        /*0052*/ 	.short	0x0101


	//----- nvinfo : EIATTR_VRC_CTA_INIT_COUNT
	.align		4
        /*0054*/ 	.byte	0x02, 0x4a
	.zero		1
	.zero		1


	//----- nvinfo : EIATTR_EXIT_INSTR_OFFSETS
	.align		4
        /*0058*/ 	.byte	0x04, 0x1c
        /*005a*/ 	.short	(.L_17 - .L_16)


	//   ....[0]....
.L_16:
        /*005c*/ 	.word	0x00000070


	//   ....[1]....
        /*0060*/ 	.word	0x00000110


	//   ....[2]....
        /*0064*/ 	.word	0x00000150


	//----- nvinfo : EIATTR_CBANK_PARAM_SIZE
	.align		4
.L_17:
        /*0068*/ 	.byte	0x03, 0x19
        /*006a*/ 	.short	0x0018


	//----- nvinfo : EIATTR_PARAM_CBANK
	.align		4
        /*006c*/ 	.byte	0x04, 0x0a
        /*006e*/ 	.short	(.L_19 - .L_18)
	.align		4
.L_18:
        /*0070*/ 	.word	index@(.nv.constant0._Z28boundaryCorrectIndexesKernelPiS_ii)
        /*0074*/ 	.short	0x0380
        /*0076*/ 	.short	0x0018


	//----- nvinfo : EIATTR_SW_WAR
	.align		4
.L_19:
        /*0078*/ 	.byte	0x04, 0x36
        /*007a*/ 	.short	(.L_21 - .L_20)
.L_20:
        /*007c*/ 	.word	0x00000008
.L_21:


//--------------------- .nv.callgraph             --------------------------
	.section	.nv.callgraph,"",@"SHT_CUDA_CALLGRAPH"
	.align	4
	.sectionentsize	8
	.align		4
        /*0000*/ 	.word	0x00000000
	.align		4
        /*0004*/ 	.word	0xffffffff
	.align		4
        /*0008*/ 	.word	0x00000000
	.align		4
        /*000c*/ 	.word	0xfffffffe
	.align		4
        /*0010*/ 	.word	0x00000000
	.align		4
        /*0014*/ 	.word	0xfffffffd
	.align		4
        /*0018*/ 	.word	0x00000000
	.align		4
        /*001c*/ 	.word	0xfffffffc


//--------------------- .text._Z28boundaryCorrectIndexesKernelPiS_ii --------------------------
	.section	.text._Z28boundaryCorrectIndexesKernelPiS_ii,"ax",@progbits
	.align	128
        .global         _Z28boundaryCorrectIndexesKernelPiS_ii
        .type           _Z28boundaryCorrectIndexesKernelPiS_ii,@function
        .size           _Z28boundaryCorrectIndexesKernelPiS_ii,(.L_x_1 - _Z28boundaryCorrectIndexesKernelPiS_ii)
        .other          _Z28boundaryCorrectIndexesKernelPiS_ii,@"STO_CUDA_ENTRY STV_DEFAULT"
_Z28boundaryCorrectIndexesKernelPiS_ii:
.text._Z28boundaryCorrectIndexesKernelPiS_ii:
[----:B------:R-:W-:Y:S01]  /*0000*/  LDC R1, c[0x0][0x37c] ;  /* 0x0000df00ff017b82 */ /* 0x000fe20000000800 */
[----:B------:R-:W0:Y:S07]  /*0010*/  S2R R0, SR_TID.X ;  /* 0x0000000000007919 */ /* 0x000e2e0000002100 */
[----:B------:R-:W0:Y:S01]  /*0020*/  S2UR UR4, SR_CTAID.X ;  /* 0x00000000000479c3 */ /* 0x000e220000002500 */
[----:B------:R-:W1:Y:S07]  /*0030*/  LDCU UR5, c[0x0][0x390] ;  /* 0x00007200ff0577ac */ /* 0x000e6e0008000800 */
[----:B------:R-:W0:Y:S02]  /*0040*/  LDC R7, c[0x0][0x360] ;  /* 0x0000d800ff077b82 */ /* 0x000e240000000800 */
[----:B0-----:R-:W-:-:S05]  /*0050*/  IMAD R7, R7, UR4, R0 ;  /* 0x0000000407077c24 */ /* 0x001fca000f8e0200 */
[----:B-1----:R-:W-:-:S13]  /*0060*/  ISETP.GE.AND P0, PT, R7, UR5, PT ;  /* 0x0000000507007c0c */ /* 0x002fda000bf06270 */
[----:B------:R-:W-:Y:S05]  /*0070*/  @P0 EXIT ;  /* 0x000000000000094d */ /* 0x000fea0003800000 */
[----:B------:R-:W0:Y:S01]  /*0080*/  LDC.64 R2, c[0x0][0x380] ;  /* 0x0000e000ff027b82 */ /* 0x000e220000000a00 */
[----:B------:R-:W1:Y:S07]  /*0090*/  LDCU.64 UR4, c[0x0][0x358] ;  /* 0x00006b00ff0477ac */ /* 0x000e6e0008000a00 */
[----:B------:R-:W2:Y:S01]  /*00a0*/  LDC R0, c[0x0][0x394] ;  /* 0x0000e500ff007b82 */ /* 0x000ea20000000800 */
[----:B0-----:R-:W-:-:S05]  /*00b0*/  IMAD.WIDE R2, R7, 0x4, R2 ;  /* 0x0000000407027825 */ /* 0x001fca00078e0202 */
[----:B-1----:R-:W2:Y:S02]  /*00c0*/  LDG.E R9, desc[UR4][R2.64] ;  /* 0x0000000402097981 */ /* 0x002ea4000c1e1900 */
[----:B--2---:R-:W-:-:S13]  /*00d0*/  ISETP.GT.AND P0, PT, R9, R0, PT ;  /* 0x000000000900720c */ /* 0x004fda0003f04270 */
[----:B------:R-:W0:Y:S02]  /*00e0*/  @P0 LDC.64 R4, c[0x0][0x388] ;  /* 0x0000e200ff040b82 */ /* 0x000e240000000a00 */
[----:B0-----:R-:W-:-:S05]  /*00f0*/  @P0 IMAD.WIDE R4, R7, 0x4, R4 ;  /* 0x0000000407040825 */ /* 0x001fca00078e0204 */
[----:B------:R0:W-:Y:S01]  /*0100*/  @P0 STG.E desc[UR4][R4.64], R0 ;  /* 0x0000000004000986 */ /* 0x0001e2000c101904 */
[----:B------:R-:W-:Y:S05]  /*0110*/  @P0 EXIT ;  /* 0x000000000000094d */ /* 0x000fea0003800000 */
[----:B------:R-:W1:Y:S02]  /*0120*/  LDC.64 R2, c[0x0][0x388] ;  /* 0x0000e200ff027b82 */ /* 0x000e640000000a00 */
[----:B-1----:R-:W-:-:S05]  /*0130*/  IMAD.WIDE R2, R7, 0x4, R2 ;  /* 0x0000000407027825 */ /* 0x002fca00078e0202 */
[----:B------:R-:W-:Y:S01]  /*0140*/  STG.E desc[UR4][R2.64], R9 ;  /* 0x0000000902007986 */ /* 0x000fe2000c101904 */
[----:B------:R-:W-:Y:S05]  /*0150*/  EXIT ;  /* 0x000000000000794d */ /* 0x000fea0003800000 */
.L_x_0:
[----:B------:R-:W-:-:S00]  /*0160*/  BRA `(.L_x_0) ;  /* 0xfffffffc00fc7947 */ /* 0x000fc0000383ffff */
[----:B------:R-:W-:-:S00]  /*0170*/  NOP ;  /* 0x0000000000007918 */ /* 0x000fc00000000000 */
        /* <DEDUP_REMOVED lines=8> */
.L_x_1:


//--------------------- .nv.shared.reserved.0     --------------------------
	.section	.nv.shared.reserved.0,"aw",@nobits
	.weak		__nv_reservedSMEM_offset_0_alias
	.size		__nv_reservedSMEM_offset_0_alias, 0, 64
	.other		__nv_reservedSMEM_offset_0_alias,@"STO_CUDA_RESERVED_SHARED STV_DEFAULT"
__nv_reservedSMEM_offset_0_alias:
	.zero		0
	.zero		64


//--------------------- .nv.constant0._Z28boundaryCorrectIndexesKernelPiS_ii --------------------------
	.section	.nv.constant0._Z28boundaryCorrectIndexesKernelPiS_ii,"a",@progbits
	.sectionflags	@""
	.align	4
.nv.constant0._Z28boundaryCorrectIndexesKernelPiS_ii:
	.zero		920


//--------------------- SYMBOLS --------------------------

	.type		.nv.reservedSmem.offset0,@object
	.size		.nv.reservedSmem.offset0,0x4
